//
// Generated by NVIDIA NVVM Compiler
//
// Compiler Build ID: CL-36424714
// Cuda compilation tools, release 13.0, V13.0.88
// Based on NVVM 20.0.0
//

.version 9.0
.target sm_100
.address_size 64

	// .globl	_Z21gpu_KIDepthToVerticesPKfP6float4Piii6float2S4_

.visible .entry _Z21gpu_KIDepthToVerticesPKfP6float4Piii6float2S4_(
	.param .u64 .ptr .align 1 _Z21gpu_KIDepthToVerticesPKfP6float4Piii6float2S4__param_0,
	.param .u64 .ptr .align 1 _Z21gpu_KIDepthToVerticesPKfP6float4Piii6float2S4__param_1,
	.param .u64 .ptr .align 1 _Z21gpu_KIDepthToVerticesPKfP6float4Piii6float2S4__param_2,
	.param .u32 _Z21gpu_KIDepthToVerticesPKfP6float4Piii6float2S4__param_3,
	.param .u32 _Z21gpu_KIDepthToVerticesPKfP6float4Piii6float2S4__param_4,
	.param .align 8 .b8 _Z21gpu_KIDepthToVerticesPKfP6float4Piii6float2S4__param_5[8],
	.param .align 8 .b8 _Z21gpu_KIDepthToVerticesPKfP6float4Piii6float2S4__param_6[8]
)
{
	.reg .pred 	%p<4>;
	.reg .b32 	%r<15>;
	.reg .b32 	%f<15>;
	.reg .b64 	%rd<9>;

	ld.param.u64 	%rd1, [_Z21gpu_KIDepthToVerticesPKfP6float4Piii6float2S4__param_0];
	ld.param.u64 	%rd2, [_Z21gpu_KIDepthToVerticesPKfP6float4Piii6float2S4__param_1];
	ld.param.u32 	%r4, [_Z21gpu_KIDepthToVerticesPKfP6float4Piii6float2S4__param_3];
	ld.param.u32 	%r5, [_Z21gpu_KIDepthToVerticesPKfP6float4Piii6float2S4__param_4];
	ld.param.v2.f32 	{%f1, %f2}, [_Z21gpu_KIDepthToVerticesPKfP6float4Piii6float2S4__param_5];
	ld.param.v2.f32 	{%f3, %f4}, [_Z21gpu_KIDepthToVerticesPKfP6float4Piii6float2S4__param_6];
	mov.u32 	%r7, %ctaid.x;
	mov.u32 	%r8, %ntid.x;
	mov.u32 	%r9, %tid.x;
	mad.lo.s32 	%r1, %r7, %r8, %r9;
	mov.u32 	%r10, %ctaid.y;
	mov.u32 	%r11, %ntid.y;
	mov.u32 	%r12, %tid.y;
	mad.lo.s32 	%r13, %r10, %r11, %r12;
	mul.lo.s32 	%r3, %r4, %r13;
	setp.ge.s32 	%p1, %r1, %r4;
	setp.ge.s32 	%p2, %r13, %r5;
	or.pred  	%p3, %p1, %p2;
	@%p3 bra 	$L__BB0_2;
	cvta.to.global.u64 	%rd3, %rd1;
	cvta.to.global.u64 	%rd4, %rd2;
	add.s32 	%r14, %r3, %r1;
	mul.wide.s32 	%rd5, %r14, 4;
	add.s64 	%rd6, %rd3, %rd5;
	ld.global.f32 	%f5, [%rd6];
	cvt.rn.f32.s32 	%f6, %r1;
	sub.f32 	%f7, %f6, %f1;
	div.rn.f32 	%f8, %f5, %f3;
	mul.f32 	%f9, %f7, %f8;
	cvt.rn.f32.u32 	%f10, %r13;
	sub.f32 	%f11, %f10, %f2;
	div.rn.f32 	%f12, %f5, %f4;
	mul.f32 	%f13, %f11, %f12;
	mul.wide.s32 	%rd7, %r14, 16;
	add.s64 	%rd8, %rd4, %rd7;
	mov.f32 	%f14, 0f3F800000;
	st.global.v4.f32 	[%rd8], {%f9, %f13, %f5, %f14};
$L__BB0_2:
	ret;

}


// ===== COMPILED SASS (sm_100) =====

	.target	sm_100

	.elftype	@"ET_EXEC"


//--------------------- .note.nv.tkinfo           --------------------------
	.section	.note.nv.tkinfo,"",@"SHT_NOTE"
	.sectionflags	@"SHF_NOTE_NV_TKINFO"
	.tkinfo
        /*0018*/ 	.word	0x00000002
        /*0030*/ 	.string	""
        /*0030*/ 	.string	"ptxas"
        /*0030*/ 	.string	"Cuda compilation tools, release 13.0, V13.0.88"
        /*0030*/ 	.string	"Build cuda_13.0.r13.0/compiler.36424714_0"
        /*0030*/ 	.string	"-arch sm_100 -m 64 "



//--------------------- .note.nv.cuinfo           --------------------------
	.section	.note.nv.cuinfo,"",@"SHT_NOTE"
	.sectionflags	@"SHF_NOTE_NV_CUINFO"
        /*0018*/ 	.short	0x0002
        /*001a*/ 	.short	0x0064
        /*001c*/ 	.short	0x0082
	.zero		2


//--------------------- .nv.info                  --------------------------
	.section	.nv.info,"",@"SHT_CUDA_INFO"
	.align	4


	//----- nvinfo : EIATTR_REGCOUNT
	.align		4
        /*0000*/ 	.byte	0x04, 0x2f
        /*0002*/ 	.short	(.L_1 - .L_0)
	.align		4
.L_0:
        /*0004*/ 	.word	index@(_Z21gpu_KIDepthToVerticesPKfP6float4Piii6float2S4_)
        /*0008*/ 	.word	0x00000011


	//----- nvinfo : EIATTR_FRAME_SIZE
	.align		4
.L_1:
        /*000c*/ 	.byte	0x04, 0x11
        /*000e*/ 	.short	(.L_3 - .L_2)
	.align		4
.L_2:
        /*0010*/ 	.word	index@($__internal_0_$__cuda_sm3x_div_rn_noftz_f32_slowpath)
        /*0014*/ 	.word	0x00000000


	//----- nvinfo : EIATTR_FRAME_SIZE
	.align		4
.L_3:
        /*0018*/ 	.byte	0x04, 0x11
        /*001a*/ 	.short	(.L_5 - .L_4)
	.align		4
.L_4:
        /*001c*/ 	.word	index@(_Z21gpu_KIDepthToVerticesPKfP6float4Piii6float2S4_)
        /*0020*/ 	.word	0x00000000


	//----- nvinfo : EIATTR_MIN_STACK_SIZE
	.align		4
.L_5:
        /*0024*/ 	.byte	0x04, 0x12
        /*0026*/ 	.short	(.L_7 - .L_6)
	.align		4
.L_6:
        /*0028*/ 	.word	index@(_Z21gpu_KIDepthToVerticesPKfP6float4Piii6float2S4_)
        /*002c*/ 	.word	0x00000000
.L_7:


//--------------------- .nv.compat                --------------------------
	.section	.nv.compat,"",@"SHT_CUDA_COMPAT_INFO"
	.align	4
        /*0000*/ 	.byte	0x02, 0x09, 0x00, 0x00, 0x02, 0x02, 0x01, 0x00, 0x02, 0x05, 0x05, 0x00, 0x03, 0x07, 0x01, 0x01
        /*0010*/ 	.byte	0x02, 0x03, 0x00, 0x00, 0x02, 0x06, 0x01, 0x00, 0x04, 0x0b, 0x08, 0x00, 0x01, 0x00, 0x00, 0x00
        /*0020*/ 	.byte	0x00, 0x00, 0x00, 0x00


//--------------------- .nv.info._Z21gpu_KIDepthToVerticesPKfP6float4Piii6float2S4_ --------------------------
	.section	.nv.info._Z21gpu_KIDepthToVerticesPKfP6float4Piii6float2S4_,"",@"SHT_CUDA_INFO"
	.sectionflags	@""
	.align	4


	//----- nvinfo : EIATTR_CUDA_API_VERSION
	.align		4
        /*0000*/ 	.byte	0x04, 0x37
        /*0002*/ 	.short	(.L_9 - .L_8)
.L_8:
        /*0004*/ 	.word	0x00000082


	//----- nvinfo : EIATTR_KPARAM_INFO
	.align		4
.L_9:
        /*0008*/ 	.byte	0x04, 0x17
        /*000a*/ 	.short	(.L_11 - .L_10)
.L_10:
        /*000c*/ 	.word	0x00000000
        /*0010*/ 	.short	0x0006
        /*0012*/ 	.short	0x0028
        /*0014*/ 	.byte	0x00, 0xf0, 0x21, 0x00


	//----- nvinfo : EIATTR_KPARAM_INFO
	.align		4
.L_11:
        /*0018*/ 	.byte	0x04, 0x17
        /*001a*/ 	.short	(.L_13 - .L_12)
.L_12:
        /*001c*/ 	.word	0x00000000
        /*0020*/ 	.short	0x0005
        /*0022*/ 	.short	0x0020
        /*0024*/ 	.byte	0x00, 0xf0, 0x21, 0x00


	//----- nvinfo : EIATTR_KPARAM_INFO
	.align		4
.L_13:
        /*0028*/ 	.byte	0x04, 0x17
        /*002a*/ 	.short	(.L_15 - .L_14)
.L_14:
        /*002c*/ 	.word	0x00000000
        /*0030*/ 	.short	0x0004
        /*0032*/ 	.short	0x001c
        /*0034*/ 	.byte	0x00, 0xf0, 0x11, 0x00


	//----- nvinfo : EIATTR_KPARAM_INFO
	.align		4
.L_15:
        /*0038*/ 	.byte	0x04, 0x17
        /*003a*/ 	.short	(.L_17 - .L_16)
.L_16:
        /*003c*/ 	.word	0x00000000
        /*0040*/ 	.short	0x0003
        /*0042*/ 	.short	0x0018
        /*0044*/ 	.byte	0x00, 0xf0, 0x11, 0x00


	//----- nvinfo : EIATTR_KPARAM_INFO
	.align		4
.L_17:
        /*0048*/ 	.byte	0x04, 0x17
        /*004a*/ 	.short	(.L_19 - .L_18)
.L_18:
        /*004c*/ 	.word	0x00000000
        /*0050*/ 	.short	0x0002
        /*0052*/ 	.short	0x0010
        /*0054*/ 	.byte	0x00, 0xf5, 0x21, 0x00


	//----- nvinfo : EIATTR_KPARAM_INFO
	.align		4
.L_19:
        /*0058*/ 	.byte	0x04, 0x17
        /*005a*/ 	.short	(.L_21 - .L_20)
.L_20:
        /*005c*/ 	.word	0x00000000
        /*0060*/ 	.short	0x0001
        /*0062*/ 	.short	0x0008
        /*0064*/ 	.byte	0x00, 0xf5, 0x21, 0x00


	//----- nvinfo : EIATTR_KPARAM_INFO
	.align		4
.L_21:
        /*0068*/ 	.byte	0x04, 0x17
        /*006a*/ 	.short	(.L_23 - .L_22)
.L_22:
        /*006c*/ 	.word	0x00000000
        /*0070*/ 	.short	0x0000
        /*0072*/ 	.short	0x0000
        /*0074*/ 	.byte	0x00, 0xf5, 0x21, 0x00


	//----- nvinfo : EIATTR_SPARSE_MMA_MASK
	.align		4
.L_23:
        /*0078*/ 	.byte	0x03, 0x50
        /*007a*/ 	.short	0x0000


	//----- nvinfo : EIATTR_MAXREG_COUNT
	.align		4
        /*007c*/ 	.byte	0x03, 0x1b
        /*007e*/ 	.short	0x00ff


	//----- nvinfo : EIATTR_MERCURY_ISA_VERSION
	.align		4
        /*0080*/ 	.byte	0x03, 0x5f
        /*0082*/ 	.short	0x0101


	//----- nvinfo : EIATTR_VRC_CTA_INIT_COUNT
	.align		4
        /*0084*/ 	.byte	0x02, 0x4a
	.zero		1
	.zero		1


	//----- nvinfo : EIATTR_EXIT_INSTR_OFFSETS
	.align		4
        /*0088*/ 	.byte	0x04, 0x1c
        /*008a*/ 	.short	(.L_25 - .L_24)


	//   ....[0]....
.L_24:
        /*008c*/ 	.word	0x000000c0


	//   ....[1]....
        /*0090*/ 	.word	0x000003f0


	//----- nvinfo : EIATTR_CRS_STACK_SIZE
	.align		4
.L_25:
        /*0094*/ 	.byte	0x04, 0x1e
        /*0096*/ 	.short	(.L_27 - .L_26)
.L_26:
        /*0098*/ 	.word	0x00000000


	//----- nvinfo : EIATTR_CBANK_PARAM_SIZE
	.align		4
.L_27:
        /*009c*/ 	.byte	0x03, 0x19
        /*009e*/ 	.short	0x0030


	//----- nvinfo : EIATTR_PARAM_CBANK
	.align		4
        /*00a0*/ 	.byte	0x04, 0x0a
        /*00a2*/ 	.short	(.L_29 - .L_28)
	.align		4
.L_28:
        /*00a4*/ 	.word	index@(.nv.constant0._Z21gpu_KIDepthToVerticesPKfP6float4Piii6float2S4_)
        /*00a8*/ 	.short	0x0380
        /*00aa*/ 	.short	0x0030


	//----- nvinfo : EIATTR_SW_WAR
	.align		4
.L_29:
        /*00ac*/ 	.byte	0x04, 0x36
        /*00ae*/ 	.short	(.L_31 - .L_30)
.L_30:
        /*00b0*/ 	.word	0x00000008
.L_31:


//--------------------- .nv.callgraph             --------------------------
	.section	.nv.callgraph,"",@"SHT_CUDA_CALLGRAPH"
	.align	4
	.sectionentsize	8
	.align		4
        /*0000*/ 	.word	0x00000000
	.align		4
        /*0004*/ 	.word	0xffffffff
	.align		4
        /*0008*/ 	.word	0x00000000
	.align		4
        /*000c*/ 	.word	0xfffffffe
	.align		4
        /*0010*/ 	.word	0x00000000
	.align		4
        /*0014*/ 	.word	0xfffffffd
	.align		4
        /*0018*/ 	.word	0x00000000
	.align		4
        /*001c*/ 	.word	0xfffffffc


//--------------------- .text._Z21gpu_KIDepthToVerticesPKfP6float4Piii6float2S4_ --------------------------
	.section	.text._Z21gpu_KIDepthToVerticesPKfP6float4Piii6float2S4_,"ax",@progbits
	.align	128
        .global         _Z21gpu_KIDepthToVerticesPKfP6float4Piii6float2S4_
        .type           _Z21gpu_KIDepthToVerticesPKfP6float4Piii6float2S4_,@function
        .size           _Z21gpu_KIDepthToVerticesPKfP6float4Piii6float2S4_,(.L_x_16 - _Z21gpu_KIDepthToVerticesPKfP6float4Piii6float2S4_)
        .other          _Z21gpu_KIDepthToVerticesPKfP6float4Piii6float2S4_,@"STO_CUDA_ENTRY STV_DEFAULT"
_Z21gpu_KIDepthToVerticesPKfP6float4Piii6float2S4_:
.text._Z21gpu_KIDepthToVerticesPKfP6float4Piii6float2S4_:
[----:B------:R-:W-:Y:S01]  /*0000*/  LDC R1, c[0x0][0x37c] ;  /* 0x0000df00ff017b82 */ /* 0x000fe20000000800 */
[----:B------:R-:W0:Y:S07]  /*0010*/  S2R R5, SR_TID.Y ;  /* 0x0000000000057919 */ /* 0x000e2e0000002200 */
[----:B------:R-:W1:Y:S01]  /*0020*/  LDC R3, c[0x0][0x360] ;  /* 0x0000d800ff037b82 */ /* 0x000e620000000800 */
[----:B------:R-:W2:Y:S01]  /*0030*/  LDCU.64 UR6, c[0x0][0x398] ;  /* 0x00007300ff0677ac */ /* 0x000ea20008000a00 */
[----:B------:R-:W1:Y:S06]  /*0040*/  S2R R0, SR_TID.X ;  /* 0x0000000000007919 */ /* 0x000e6c0000002100 */
[----:B------:R-:W0:Y:S08]  /*0050*/  S2UR UR5, SR_CTAID.Y ;  /* 0x00000000000579c3 */ /* 0x000e300000002600 */
[----:B------:R-:W0:Y:S08]  /*0060*/  LDC R4, c[0x0][0x364] ;  /* 0x0000d900ff047b82 */ /* 0x000e300000000800 */
[----:B------:R-:W1:Y:S01]  /*0070*/  S2UR UR4, SR_CTAID.X ;  /* 0x00000000000479c3 */ /* 0x000e620000002500 */
[----:B0-----:R-:W-:-:S05]  /*0080*/  IMAD R4, R4, UR5, R5 ;  /* 0x0000000504047c24 */ /* 0x001fca000f8e0205 */
[----:B--2---:R-:W-:Y:S01]  /*0090*/  ISETP.GE.AND P0, PT, R4, UR7, PT ;  /* 0x0000000704007c0c */ /* 0x004fe2000bf06270 */
[----:B-1----:R-:W-:-:S05]  /*00a0*/  IMAD R3, R3, UR4, R0 ;  /* 0x0000000403037c24 */ /* 0x002fca000f8e0200 */
[----:B------:R-:W-:-:S13]  /*00b0*/  ISETP.GE.OR P0, PT, R3, UR6, P0 ;  /* 0x0000000603007c0c */ /* 0x000fda0008706670 */
[----:B------:R-:W-:Y:S05]  /*00c0*/  @P0 EXIT ;  /* 0x000000000000094d */ /* 0x000fea0003800000 */
[----:B------:R-:W0:Y:S01]  /*00d0*/  LDC.64 R6, c[0x0][0x380] ;  /* 0x0000e000ff067b82 */ /* 0x000e220000000a00 */
[----:B------:R-:W1:Y:S01]  /*00e0*/  LDCU.64 UR4, c[0x0][0x358] ;  /* 0x00006b00ff0477ac */ /* 0x000e620008000a00 */
[----:B------:R-:W-:Y:S01]  /*00f0*/  IMAD R2, R4, UR6, R3 ;  /* 0x0000000604027c24 */ /* 0x000fe2000f8e0203 */
[----:B------:R-:W2:Y:S05]  /*0100*/  LDCU UR6, c[0x0][0x3a0] ;  /* 0x00007400ff0677ac */ /* 0x000eaa0008000800 */
[----:B------:R-:W3:Y:S01]  /*0110*/  LDC R11, c[0x0][0x3a8] ;  /* 0x0000ea00ff0b7b82 */ /* 0x000ee20000000800 */
[----:B0-----:R-:W-:-:S06]  /*0120*/  IMAD.WIDE R6, R2, 0x4, R6 ;  /* 0x0000000402067825 */ /* 0x001fcc00078e0206 */
[----:B-1----:R-:W4:Y:S01]  /*0130*/  LDG.E R6, desc[UR4][R6.64] ;  /* 0x0000000406067981 */ /* 0x002f22000c1e1900 */
[----:B------:R-:W-:Y:S01]  /*0140*/  BSSY.RECONVERGENT B0, `(.L_x_0) ;  /* 0x0000010000007945 */ /* 0x000fe20003800200 */
[----:B---3--:R-:W0:Y:S02]  /*0150*/  MUFU.RCP R0, R11 ;  /* 0x0000000b00007308 */ /* 0x008e240000001000 */
[----:B0-----:R-:W-:-:S04]  /*0160*/  FFMA R5, R0, -R11, 1 ;  /* 0x3f80000000057423 */ /* 0x001fc8000000080b */
[----:B------:R-:W-:Y:S01]  /*0170*/  FFMA R9, R0, R5, R0 ;  /* 0x0000000500097223 */ /* 0x000fe20000000000 */
[----:B------:R-:W-:-:S05]  /*0180*/  I2FP.F32.S32 R5, R3 ;  /* 0x0000000300057245 */ /* 0x000fca0000201400 */
[----:B--2---:R-:W-:Y:S01]  /*0190*/  FADD R5, R5, -UR6 ;  /* 0x8000000605057e21 */ /* 0x004fe20008000000 */
[----:B----4-:R-:W0:Y:S01]  /*01a0*/  FCHK P0, R6, R11 ;  /* 0x0000000b06007302 */ /* 0x010e220000000000 */
[----:B------:R-:W-:-:S04]  /*01b0*/  FFMA R0, R6, R9, RZ ;  /* 0x0000000906007223 */ /* 0x000fc800000000ff */
[----:B------:R-:W-:-:S04]  /*01c0*/  FFMA R3, R0, -R11, R6 ;  /* 0x8000000b00037223 */ /* 0x000fc80000000006 */
[----:B------:R-:W-:Y:S01]  /*01d0*/  FFMA R0, R9, R3, R0 ;  /* 0x0000000309007223 */ /* 0x000fe20000000000 */
[----:B0-----:R-:W-:Y:S06]  /*01e0*/  @!P0 BRA `(.L_x_1) ;  /* 0x0000000000148947 */ /* 0x001fec0003800000 */
[----:B------:R-:W0:Y:S01]  /*01f0*/  LDCU UR6, c[0x0][0x3a8] ;  /* 0x00007500ff0677ac */ /* 0x000e220008000800 */
[----:B------:R-:W-:Y:S01]  /*0200*/  IMAD.MOV.U32 R0, RZ, RZ, R6 ;  /* 0x000000ffff007224 */ /* 0x000fe200078e0006 */
[----:B------:R-:W-:Y:S01]  /*0210*/  MOV R8, 0x240 ;  /* 0x0000024000087802 */ /* 0x000fe20000000f00 */
[----:B0-----:R-:W-:-:S07]  /*0220*/  IMAD.U32 R3, RZ, RZ, UR6 ;  /* 0x00000006ff037e24 */ /* 0x001fce000f8e00ff */
[----:B------:R-:W-:Y:S05]  /*0230*/  CALL.REL.NOINC `($__internal_0_$__cuda_sm3x_div_rn_noftz_f32_slowpath) ;  /* 0x0000000000707944 */ /* 0x000fea0003c00000 */
.L_x_1:
[----:B------:R-:W-:Y:S05]  /*0240*/  BSYNC.RECONVERGENT B0 ;  /* 0x0000000000007941 */ /* 0x000fea0003800200 */
.L_x_0:
[----:B------:R-:W0:Y:S01]  /*0250*/  LDC R11, c[0x0][0x3ac] ;  /* 0x0000eb00ff0b7b82 */ /* 0x000e220000000800 */
[----:B------:R-:W1:Y:S01]  /*0260*/  LDCU UR6, c[0x0][0x3a4] ;  /* 0x00007480ff0677ac */ /* 0x000e620008000800 */
[----:B------:R-:W-:Y:S01]  /*0270*/  BSSY.RECONVERGENT B0, `(.L_x_2) ;  /* 0x0000012000007945 */ /* 0x000fe20003800200 */
[----:B0-----:R-:W0:Y:S08]  /*0280*/  MUFU.RCP R3, R11 ;  /* 0x0000000b00037308 */ /* 0x001e300000001000 */
[----:B------:R-:W2:Y:S01]  /*0290*/  FCHK P0, R6, R11 ;  /* 0x0000000b06007302 */ /* 0x000ea20000000000 */
[----:B0-----:R-:W-:-:S04]  /*02a0*/  FFMA R8, R3, -R11, 1 ;  /* 0x3f80000003087423 */ /* 0x001fc8000000080b */
[----:B------:R-:W-:Y:S01]  /*02b0*/  FFMA R7, R3, R8, R3 ;  /* 0x0000000803077223 */ /* 0x000fe20000000003 */
[----:B------:R-:W-:Y:S01]  /*02c0*/  I2FP.F32.U32 R3, R4 ;  /* 0x0000000400037245 */ /* 0x000fe20000201000 */
[----:B------:R-:W-:Y:S02]  /*02d0*/  FMUL R4, R5, R0 ;  /* 0x0000000005047220 */ /* 0x000fe40000400000 */
[----:B------:R-:W-:Y:S02]  /*02e0*/  FFMA R8, R6, R7, RZ ;  /* 0x0000000706087223 */ /* 0x000fe400000000ff */
[----:B-1----:R-:W-:Y:S02]  /*02f0*/  FADD R5, R3, -UR6 ;  /* 0x8000000603057e21 */ /* 0x002fe40008000000 */
[----:B------:R-:W-:-:S04]  /*0300*/  FFMA R9, R8, -R11, R6 ;  /* 0x8000000b08097223 */ /* 0x000fc80000000006 */
[----:B------:R-:W-:Y:S01]  /*0310*/  FFMA R10, R7, R9, R8 ;  /* 0x00000009070a7223 */ /* 0x000fe20000000008 */
[----:B--2---:R-:W-:Y:S06]  /*0320*/  @!P0 BRA `(.L_x_3) ;  /* 0x0000000000188947 */ /* 0x004fec0003800000 */
[----:B------:R-:W0:Y:S01]  /*0330*/  LDCU UR6, c[0x0][0x3ac] ;  /* 0x00007580ff0677ac */ /* 0x000e220008000800 */
[----:B------:R-:W-:Y:S01]  /*0340*/  IMAD.MOV.U32 R0, RZ, RZ, R6 ;  /* 0x000000ffff007224 */ /* 0x000fe200078e0006 */
[----:B------:R-:W-:Y:S01]  /*0350*/  MOV R8, 0x380 ;  /* 0x0000038000087802 */ /* 0x000fe20000000f00 */
[----:B0-----:R-:W-:-:S07]  /*0360*/  IMAD.U32 R3, RZ, RZ, UR6 ;  /* 0x00000006ff037e24 */ /* 0x001fce000f8e00ff */
[----:B------:R-:W-:Y:S05]  /*0370*/  CALL.REL.NOINC `($__internal_0_$__cuda_sm3x_div_rn_noftz_f32_slowpath) ;  /* 0x0000000000207944 */ /* 0x000fea0003c00000 */
[----:B------:R-:W-:-:S07]  /*0380*/  IMAD.MOV.U32 R10, RZ, RZ, R0 ;  /* 0x000000ffff0a7224 */ /* 0x000fce00078e0000 */
.L_x_3:
[----:B------:R-:W-:Y:S05]  /*0390*/  BSYNC.RECONVERGENT B0 ;  /* 0x0000000000007941 */ /* 0x000fea0003800200 */
.L_x_2:
[----:B------:R-:W0:Y:S01]  /*03a0*/  LDC.64 R8, c[0x0][0x388] ;  /* 0x0000e200ff087b82 */ /* 0x000e220000000a00 */
[----:B------:R-:W-:Y:S01]  /*03b0*/  FMUL R5, R5, R10 ;  /* 0x0000000a05057220 */ /* 0x000fe20000400000 */
[----:B------:R-:W-:Y:S02]  /*03c0*/  IMAD.MOV.U32 R7, RZ, RZ, 0x3f800000 ;  /* 0x3f800000ff077424 */ /* 0x000fe400078e00ff */
[----:B0-----:R-:W-:-:S05]  /*03d0*/  IMAD.WIDE R2, R2, 0x10, R8 ;  /* 0x0000001002027825 */ /* 0x001fca00078e0208 */
[----:B------:R-:W-:Y:S01]  /*03e0*/  STG.E.128 desc[UR4][R2.64], R4 ;  /* 0x0000000402007986 */ /* 0x000fe2000c101d04 */
[----:B------:R-:W-:Y:S05]  /*03f0*/  EXIT ;  /* 0x000000000000794d */ /* 0x000fea0003800000 */
        .weak           $__internal_0_$__cuda_sm3x_div_rn_noftz_f32_slowpath
        .type           $__internal_0_$__cuda_sm3x_div_rn_noftz_f32_slowpath,@function
        .size           $__internal_0_$__cuda_sm3x_div_rn_noftz_f32_slowpath,(.L_x_16 - $__internal_0_$__cuda_sm3x_div_rn_noftz_f32_slowpath)
$__internal_0_$__cuda_sm3x_div_rn_noftz_f32_slowpath:
[----:B------:R-:W-:Y:S01]  /*0400*/  SHF.R.U32.HI R9, RZ, 0x17, R3 ;  /* 0x00000017ff097819 */ /* 0x000fe20000011603 */
[----:B------:R-:W-:Y:S01]  /*0410*/  BSSY.RECONVERGENT B1, `(.L_x_4) ;  /* 0x0000062000017945 */ /* 0x000fe20003800200 */
[----:B------:R-:W-:Y:S02]  /*0420*/  SHF.R.U32.HI R7, RZ, 0x17, R0 ;  /* 0x00000017ff077819 */ /* 0x000fe40000011600 */
[----:B------:R-:W-:Y:S02]  /*0430*/  LOP3.LUT R9, R9, 0xff, RZ, 0xc0, !PT ;  /* 0x000000ff09097812 */ /* 0x000fe400078ec0ff */
[----:B------:R-:W-:-:S03]  /*0440*/  LOP3.LUT R12, R7, 0xff, RZ, 0xc0, !PT ;  /* 0x000000ff070c7812 */ /* 0x000fc600078ec0ff */
[----:B------:R-:W-:Y:S02]  /*0450*/  VIADD R11, R9, 0xffffffff ;  /* 0xffffffff090b7836 */ /* 0x000fe40000000000 */
[----:B------:R-:W-:-:S03]  /*0460*/  VIADD R10, R12, 0xffffffff ;  /* 0xffffffff0c0a7836 */ /* 0x000fc60000000000 */
[----:B------:R-:W-:-:S04]  /*0470*/  ISETP.GT.U32.AND P0, PT, R11, 0xfd, PT ;  /* 0x000000fd0b00780c */ /* 0x000fc80003f04070 */
[----:B------:R-:W-:-:S13]  /*0480*/  ISETP.GT.U32.OR P0, PT, R10, 0xfd, P0 ;  /* 0x000000fd0a00780c */ /* 0x000fda0000704470 */
[----:B------:R-:W-:Y:S01]  /*0490*/  @!P0 IMAD.MOV.U32 R7, RZ, RZ, RZ ;  /* 0x000000ffff078224 */ /* 0x000fe200078e00ff */
[----:B------:R-:W-:Y:S06]  /*04a0*/  @!P0 BRA `(.L_x_5) ;  /* 0x00000000005c8947 */ /* 0x000fec0003800000 */
[----:B------:R-:W-:Y:S02]  /*04b0*/  FSETP.GTU.FTZ.AND P0, PT, |R0|, +INF , PT ;  /* 0x7f8000000000780b */ /* 0x000fe40003f1c200 */
[----:B------:R-:W-:-:S04]  /*04c0*/  FSETP.GTU.FTZ.AND P1, PT, |R3|, +INF , PT ;  /* 0x7f8000000300780b */ /* 0x000fc80003f3c200 */
[----:B------:R-:W-:-:S13]  /*04d0*/  PLOP3.LUT P0, PT, P0, P1, PT, 0xf8, 0x8f ;  /* 0x00000000008f781c */ /* 0x000fda0000703f70 */
[----:B------:R-:W-:Y:S05]  /*04e0*/  @P0 BRA `(.L_x_6) ;  /* 0x00000004004c0947 */ /* 0x000fea0003800000 */
[----:B------:R-:W-:-:S13]  /*04f0*/  LOP3.LUT P0, RZ, R3, 0x7fffffff, R0, 0xc8, !PT ;  /* 0x7fffffff03ff7812 */ /* 0x000fda000780c800 */
[----:B------:R-:W-:Y:S05]  /*0500*/  @!P0 BRA `(.L_x_7) ;  /* 0x00000004003c8947 */ /* 0x000fea0003800000 */
[C---:B------:R-:W-:Y:S02]  /*0510*/  FSETP.NEU.FTZ.AND P2, PT, |R0|.reuse, +INF , PT ;  /* 0x7f8000000000780b */ /* 0x040fe40003f5d200 */
[----:B------:R-:W-:Y:S02]  /*0520*/  FSETP.NEU.FTZ.AND P1, PT, |R3|, +INF , PT ;  /* 0x7f8000000300780b */ /* 0x000fe40003f3d200 */
[----:B------:R-:W-:-:S11]  /*0530*/  FSETP.NEU.FTZ.AND P0, PT, |R0|, +INF , PT ;  /* 0x7f8000000000780b */ /* 0x000fd60003f1d200 */
[----:B------:R-:W-:Y:S05]  /*0540*/  @!P1 BRA !P2, `(.L_x_7) ;  /* 0x00000004002c9947 */ /* 0x000fea0005000000 */
[----:B------:R-:W-:-:S04]  /*0550*/  LOP3.LUT P2, RZ, R0, 0x7fffffff, RZ, 0xc0, !PT ;  /* 0x7fffffff00ff7812 */ /* 0x000fc8000784c0ff */
[----:B------:R-:W-:-:S13]  /*0560*/  PLOP3.LUT P1, PT, P1, P2, PT, 0x2f, 0xf2 ;  /* 0x0000000000f2781c */ /* 0x000fda0000f24577 */
[----:B------:R-:W-:Y:S05]  /*0570*/  @P1 BRA `(.L_x_8) ;  /* 0x0000000400181947 */ /* 0x000fea0003800000 */
[----:B------:R-:W-:-:S04]  /*0580*/  LOP3.LUT P1, RZ, R3, 0x7fffffff, RZ, 0xc0, !PT ;  /* 0x7fffffff03ff7812 */ /* 0x000fc8000782c0ff */
[----:B------:R-:W-:-:S13]  /*0590*/  PLOP3.LUT P0, PT, P0, P1, PT, 0x2f, 0xf2 ;  /* 0x0000000000f2781c */ /* 0x000fda0000702577 */
[----:B------:R-:W-:Y:S05]  /*05a0*/  @P0 BRA `(.L_x_9) ;  /* 0x0000000400000947 */ /* 0x000fea0003800000 */
[----:B------:R-:W-:Y:S02]  /*05b0*/  ISETP.GE.AND P0, PT, R10, RZ, PT ;  /* 0x000000ff0a00720c */ /* 0x000fe40003f06270 */
[----:B------:R-:W-:-:S11]  /*05c0*/  ISETP.GE.AND P1, PT, R11, RZ, PT ;  /* 0x000000ff0b00720c */ /* 0x000fd60003f26270 */
[----:B------:R-:W-:Y:S02]  /*05d0*/  @P0 IMAD.MOV.U32 R7, RZ, RZ, RZ ;  /* 0x000000ffff070224 */ /* 0x000fe400078e00ff */
[----:B------:R-:W-:Y:S01]  /*05e0*/  @!P0 FFMA R0, R0, 1.84467440737095516160e+19, RZ ;  /* 0x5f80000000008823 */ /* 0x000fe200000000ff */
[----:B------:R-:W-:Y:S02]  /*05f0*/  @!P0 IMAD.MOV.U32 R7, RZ, RZ, -0x40 ;  /* 0xffffffc0ff078424 */ /* 0x000fe400078e00ff */
[----:B------:R-:W-:-:S03]  /*0600*/  @!P1 FFMA R3, R3, 1.84467440737095516160e+19, RZ ;  /* 0x5f80000003039823 */ /* 0x000fc600000000ff */
[----:B------:R-:W-:-:S07]  /*0610*/  @!P1 IADD3 R7, PT, PT, R7, 0x40, RZ ;  /* 0x0000004007079810 */ /* 0x000fce0007ffe0ff */
.L_x_5:
[----:B------:R-:W-:Y:S01]  /*0620*/  LEA R10, R9, 0xc0800000, 0x17 ;  /* 0xc0800000090a7811 */ /* 0x000fe200078eb8ff */
[----:B------:R-:W-:Y:S04]  /*0630*/  BSSY.RECONVERGENT B2, `(.L_x_10) ;  /* 0x0000036000027945 */ /* 0x000fe80003800200 */
[----:B------:R-:W-:Y:S02]  /*0640*/  IMAD.IADD R10, R3, 0x1, -R10 ;  /* 0x00000001030a7824 */ /* 0x000fe400078e0a0a */
[----:B------:R-:W-:Y:S02]  /*0650*/  VIADD R3, R12, 0xffffff81 ;  /* 0xffffff810c037836 */ /* 0x000fe40000000000 */
[----:B------:R0:W1:Y:S01]  /*0660*/  MUFU.RCP R11, R10 ;  /* 0x0000000a000b7308 */ /* 0x0000620000001000 */
[----:B------:R-:W-:Y:S01]  /*0670*/  FADD.FTZ R13, -R10, -RZ ;  /* 0x800000ff0a0d7221 */ /* 0x000fe20000010100 */
[C---:B------:R-:W-:Y:S01]  /*0680*/  IMAD R0, R3.reuse, -0x800000, R0 ;  /* 0xff80000003007824 */ /* 0x040fe200078e0200 */
[----:B0-----:R-:W-:-:S05]  /*0690*/  IADD3 R10, PT, PT, R3, 0x7f, -R9 ;  /* 0x0000007f030a7810 */ /* 0x001fca0007ffe809 */
[----:B------:R-:W-:Y:S02]  /*06a0*/  IMAD.IADD R10, R10, 0x1, R7 ;  /* 0x000000010a0a7824 */ /* 0x000fe400078e0207 */
[----:B-1----:R-:W-:-:S04]  /*06b0*/  FFMA R12, R11, R13, 1 ;  /* 0x3f8000000b0c7423 */ /* 0x002fc8000000000d */
[----:B------:R-:W-:-:S04]  /*06c0*/  FFMA R14, R11, R12, R11 ;  /* 0x0000000c0b0e7223 */ /* 0x000fc8000000000b */
[----:B------:R-:W-:-:S04]  /*06d0*/  FFMA R11, R0, R14, RZ ;  /* 0x0000000e000b7223 */ /* 0x000fc800000000ff */
[----:B------:R-:W-:-:S04]  /*06e0*/  FFMA R12, R13, R11, R0 ;  /* 0x0000000b0d0c7223 */ /* 0x000fc80000000000 */
[----:B------:R-:W-:-:S04]  /*06f0*/  FFMA R11, R14, R12, R11 ;  /* 0x0000000c0e0b7223 */ /* 0x000fc8000000000b */
[----:B------:R-:W-:-:S04]  /*0700*/  FFMA R12, R13, R11, R0 ;  /* 0x0000000b0d0c7223 */ /* 0x000fc80000000000 */
[----:B------:R-:W-:-:S05]  /*0710*/  FFMA R0, R14, R12, R11 ;  /* 0x0000000c0e007223 */ /* 0x000fca000000000b */
[----:B------:R-:W-:-:S04]  /*0720*/  SHF.R.U32.HI R3, RZ, 0x17, R0 ;  /* 0x00000017ff037819 */ /* 0x000fc80000011600 */
[----:B------:R-:W-:-:S05]  /*0730*/  LOP3.LUT R3, R3, 0xff, RZ, 0xc0, !PT ;  /* 0x000000ff03037812 */ /* 0x000fca00078ec0ff */
[----:B------:R-:W-:-:S04]  /*0740*/  IMAD.IADD R9, R3, 0x1, R10 ;  /* 0x0000000103097824 */ /* 0x000fc800078e020a */
[----:B------:R-:W-:-:S05]  /*0750*/  VIADD R3, R9, 0xffffffff ;  /* 0xffffffff09037836 */ /* 0x000fca0000000000 */
[----:B------:R-:W-:-:S13]  /*0760*/  ISETP.GE.U32.AND P0, PT, R3, 0xfe, PT ;  /* 0x000000fe0300780c */ /* 0x000fda0003f06070 */
[----:B------:R-:W-:Y:S05]  /*0770*/  @!P0 BRA `(.L_x_11) ;  /* 0x0000000000808947 */ /* 0x000fea0003800000 */
[----:B------:R-:W-:-:S13]  /*0780*/  ISETP.GT.AND P0, PT, R9, 0xfe, PT ;  /* 0x000000fe0900780c */ /* 0x000fda0003f04270 */
[----:B------:R-:W-:Y:S05]  /*0790*/  @P0 BRA `(.L_x_12) ;  /* 0x00000000006c0947 */ /* 0x000fea0003800000 */
[----:B------:R-:W-:-:S13]  /*07a0*/  ISETP.GE.AND P0, PT, R9, 0x1, PT ;  /* 0x000000010900780c */ /* 0x000fda0003f06270 */
[----:B------:R-:W-:Y:S05]  /*07b0*/  @P0 BRA `(.L_x_13) ;  /* 0x0000000000740947 */ /* 0x000fea0003800000 */
[----:B------:R-:W-:Y:S02]  /*07c0*/  ISETP.GE.AND P0, PT, R9, -0x18, PT ;  /* 0xffffffe80900780c */ /* 0x000fe40003f06270 */
[----:B------:R-:W-:-:S11]  /*07d0*/  LOP3.LUT R0, R0, 0x80000000, RZ, 0xc0, !PT ;  /* 0x8000000000007812 */ /* 0x000fd600078ec0ff */
[----:B------:R-:W-:Y:S05]  /*07e0*/  @!P0 BRA `(.L_x_13) ;  /* 0x0000000000688947 */ /* 0x000fea0003800000 */
[CCC-:B------:R-:W-:Y:S01]  /*07f0*/  FFMA.RZ R3, R14.reuse, R12.reuse, R11.reuse ;  /* 0x0000000c0e037223 */ /* 0x1c0fe2000000c00b */
[CCC-:B------:R-:W-:Y:S01]  /*0800*/  FFMA.RM R10, R14.reuse, R12.reuse, R11.reuse ;  /* 0x0000000c0e0a7223 */ /* 0x1c0fe2000000400b */
[C---:B------:R-:W-:Y:S02]  /*0810*/  ISETP.NE.AND P2, PT, R9.reuse, RZ, PT ;  /* 0x000000ff0900720c */ /* 0x040fe40003f45270 */
[----:B------:R-:W-:Y:S02]  /*0820*/  ISETP.NE.AND P1, PT, R9, RZ, PT ;  /* 0x000000ff0900720c */ /* 0x000fe40003f25270 */
[----:B------:R-:W-:Y:S01]  /*0830*/  LOP3.LUT R7, R3, 0x7fffff, RZ, 0xc0, !PT ;  /* 0x007fffff03077812 */ /* 0x000fe200078ec0ff */
[----:B------:R-:W-:Y:S01]  /*0840*/  FFMA.RP R3, R14, R12, R11 ;  /* 0x0000000c0e037223 */ /* 0x000fe2000000800b */
[----:B------:R-:W-:Y:S01]  /*0850*/  IADD3 R12, PT, PT, R9, 0x20, RZ ;  /* 0x00000020090c7810 */ /* 0x000fe20007ffe0ff */
[----:B------:R-:W-:Y:S01]  /*0860*/  IMAD.MOV R9, RZ, RZ, -R9 ;  /* 0x000000ffff097224 */ /* 0x000fe200078e0a09 */
[----:B------:R-:W-:-:S02]  /*0870*/  LOP3.LUT R7, R7, 0x800000, RZ, 0xfc, !PT ;  /* 0x0080000007077812 */ /* 0x000fc400078efcff */
[----:B------:R-:W-:Y:S02]  /*0880*/  FSETP.NEU.FTZ.AND P0, PT, R3, R10, PT ;  /* 0x0000000a0300720b */ /* 0x000fe40003f1d000 */
[----:B------:R-:W-:Y:S02]  /*0890*/  SHF.L.U32 R12, R7, R12, RZ ;  /* 0x0000000c070c7219 */ /* 0x000fe400000006ff */
[----:B------:R-:W-:Y:S02]  /*08a0*/  SEL R10, R9, RZ, P2 ;  /* 0x000000ff090a7207 */ /* 0x000fe40001000000 */
[----:B------:R-:W-:Y:S02]  /*08b0*/  ISETP.NE.AND P1, PT, R12, RZ, P1 ;  /* 0x000000ff0c00720c */ /* 0x000fe40000f25270 */
[----:B------:R-:W-:Y:S02]  /*08c0*/  SHF.R.U32.HI R10, RZ, R10, R7 ;  /* 0x0000000aff0a7219 */ /* 0x000fe40000011607 */
[----:B------:R-:W-:-:S02]  /*08d0*/  PLOP3.LUT P0, PT, P0, P1, PT, 0xf8, 0x8f ;  /* 0x00000000008f781c */ /* 0x000fc40000703f70 */
[----:B------:R-:W-:Y:S02]  /*08e0*/  SHF.R.U32.HI R12, RZ, 0x1, R10 ;  /* 0x00000001ff0c7819 */ /* 0x000fe4000001160a */
[----:B------:R-:W-:-:S04]  /*08f0*/  SEL R3, RZ, 0x1, !P0 ;  /* 0x00000001ff037807 */ /* 0x000fc80004000000 */
[----:B------:R-:W-:-:S04]  /*0900*/  LOP3.LUT R3, R3, 0x1, R12, 0xf8, !PT ;  /* 0x0000000103037812 */ /* 0x000fc800078ef80c */
[----:B------:R-:W-:-:S05]  /*0910*/  LOP3.LUT R3, R3, R10, RZ, 0xc0, !PT ;  /* 0x0000000a03037212 */ /* 0x000fca00078ec0ff */
[----:B------:R-:W-:-:S05]  /*0920*/  IMAD.IADD R3, R12, 0x1, R3 ;  /* 0x000000010c037824 */ /* 0x000fca00078e0203 */
[----:B------:R-:W-:Y:S01]  /*0930*/  LOP3.LUT R0, R3, R0, RZ, 0xfc, !PT ;  /* 0x0000000003007212 */ /* 0x000fe200078efcff */
[----:B------:R-:W-:Y:S06]  /*0940*/  BRA `(.L_x_13) ;  /* 0x0000000000107947 */ /* 0x000fec0003800000 */
.L_x_12:
[----:B------:R-:W-:-:S04]  /*0950*/  LOP3.LUT R0, R0, 0x80000000, RZ, 0xc0, !PT ;  /* 0x8000000000007812 */ /* 0x000fc800078ec0ff */
[----:B------:R-:W-:Y:S01]  /*0960*/  LOP3.LUT R0, R0, 0x7f800000, RZ, 0xfc, !PT ;  /* 0x7f80000000007812 */ /* 0x000fe200078efcff */
[----:B------:R-:W-:Y:S06]  /*0970*/  BRA `(.L_x_13) ;  /* 0x0000000000047947 */ /* 0x000fec0003800000 */
.L_x_11:
[----:B------:R-:W-:-:S07]  /*0980*/  IMAD R0, R10, 0x800000, R0 ;  /* 0x008000000a007824 */ /* 0x000fce00078e0200 */
.L_x_13:
[----:B------:R-:W-:Y:S05]  /*0990*/  BSYNC.RECONVERGENT B2 ;  /* 0x0000000000027941 */ /* 0x000fea0003800200 */
.L_x_10:
[----:B------:R-:W-:Y:S05]  /*09a0*/  BRA `(.L_x_14) ;  /* 0x0000000000207947 */ /* 0x000fea0003800000 */
.L_x_9:
[----:B------:R-:W-:-:S04]  /*09b0*/  LOP3.LUT R0, R3, 0x80000000, R0, 0x48, !PT ;  /* 0x8000000003007812 */ /* 0x000fc800078e4800 */
[----:B------:R-:W-:Y:S01]  /*09c0*/  LOP3.LUT R0, R0, 0x7f800000, RZ, 0xfc, !PT ;  /* 0x7f80000000007812 */ /* 0x000fe200078efcff */
[----:B------:R-:W-:Y:S06]  /*09d0*/  BRA `(.L_x_14) ;  /* 0x0000000000147947 */ /* 0x000fec0003800000 */
.L_x_8:
[----:B------:R-:W-:Y:S01]  /*09e0*/  LOP3.LUT R0, R3, 0x80000000, R0, 0x48, !PT ;  /* 0x8000000003007812 */ /* 0x000fe200078e4800 */
[----:B------:R-:W-:Y:S06]  /*09f0*/  BRA `(.L_x_14) ;  /* 0x00000000000c7947 */ /* 0x000fec0003800000 */
.L_x_7:
[----:B------:R-:W0:Y:S01]  /*0a00*/  MUFU.RSQ R0, -QNAN ;  /* 0xffc0000000007908 */ /* 0x000e220000001400 */
[----:B------:R-:W-:Y:S05]  /*0a10*/  BRA `(.L_x_14) ;  /* 0x0000000000047947 */ /* 0x000fea0003800000 */
.L_x_6:
[----:B------:R-:W-:-:S07]  /*0a20*/  FADD.FTZ R0, R0, R3 ;  /* 0x0000000300007221 */ /* 0x000fce0000010000 */
.L_x_14:
[----:B------:R-:W-:Y:S05]  /*0a30*/  BSYNC.RECONVERGENT B1 ;  /* 0x0000000000017941 */ /* 0x000fea0003800200 */
.L_x_4:
[----:B------:R-:W-:-:S04]  /*0a40*/  IMAD.MOV.U32 R9, RZ, RZ, 0x0 ;  /* 0x00000000ff097424 */ /* 0x000fc800078e00ff */
[----:B0-----:R-:W-:Y:S05]  /*0a50*/  RET.REL.NODEC R8 `(_Z21gpu_KIDepthToVerticesPKfP6float4Piii6float2S4_) ;  /* 0xfffffff408687950 */ /* 0x001fea0003c3ffff */
.L_x_15:
[----:B------:R-:W-:-:S00]  /*0a60*/  BRA `(.L_x_15) ;  /* 0xfffffffc00fc7947 */ /* 0x000fc0000383ffff */
[----:B------:R-:W-:-:S00]  /*0a70*/  NOP ;  /* 0x0000000000007918 */ /* 0x000fc00000000000 */
        /* <DEDUP_REMOVED lines=8> */
.L_x_16:


//--------------------- .nv.shared.reserved.0     --------------------------
	.section	.nv.shared.reserved.0,"aw",@nobits
	.weak		__nv_reservedSMEM_offset_0_alias
	.size		__nv_reservedSMEM_offset_0_alias, 0, 64
	.other		__nv_reservedSMEM_offset_0_alias,@"STO_CUDA_RESERVED_SHARED STV_DEFAULT"
__nv_reservedSMEM_offset_0_alias:
	.zero		0
	.zero		64


//--------------------- .nv.constant0._Z21gpu_KIDepthToVerticesPKfP6float4Piii6float2S4_ --------------------------
	.section	.nv.constant0._Z21gpu_KIDepthToVerticesPKfP6float4Piii6float2S4_,"a",@progbits
	.sectionflags	@""
	.align	4
.nv.constant0._Z21gpu_KIDepthToVerticesPKfP6float4Piii6float2S4_:
	.zero		944


//--------------------- SYMBOLS --------------------------

	.type		.nv.reservedSmem.offset0,@object
	.size		.nv.reservedSmem.offset0,0x4
